//
// Generated by NVIDIA NVVM Compiler
//
// Compiler Build ID: CL-36424714
// Cuda compilation tools, release 13.0, V13.0.88
// Based on NVVM 20.0.0
//

.version 9.0
.target sm_100
.address_size 64

	// .globl	_Z16gemm_wmma_kernelPK6__halfS1_Pfiii

.visible .entry _Z16gemm_wmma_kernelPK6__halfS1_Pfiii(
	.param .u64 .ptr .align 1 _Z16gemm_wmma_kernelPK6__halfS1_Pfiii_param_0,
	.param .u64 .ptr .align 1 _Z16gemm_wmma_kernelPK6__halfS1_Pfiii_param_1,
	.param .u64 .ptr .align 1 _Z16gemm_wmma_kernelPK6__halfS1_Pfiii_param_2,
	.param .u32 _Z16gemm_wmma_kernelPK6__halfS1_Pfiii_param_3,
	.param .u32 _Z16gemm_wmma_kernelPK6__halfS1_Pfiii_param_4,
	.param .u32 _Z16gemm_wmma_kernelPK6__halfS1_Pfiii_param_5
)
{
	.reg .pred 	%p<9>;
	.reg .b32 	%r<147>;
	.reg .b32 	%f<125>;
	.reg .b64 	%rd<50>;

	ld.param.u64 	%rd7, [_Z16gemm_wmma_kernelPK6__halfS1_Pfiii_param_0];
	ld.param.u32 	%r37, [_Z16gemm_wmma_kernelPK6__halfS1_Pfiii_param_3];
	ld.param.u32 	%r38, [_Z16gemm_wmma_kernelPK6__halfS1_Pfiii_param_4];
	ld.param.u32 	%r36, [_Z16gemm_wmma_kernelPK6__halfS1_Pfiii_param_5];
	cvta.to.global.u64 	%rd1, %rd7;
	mov.u32 	%r39, %ctaid.x;
	mov.u32 	%r40, %ntid.x;
	mov.u32 	%r41, %tid.x;
	mad.lo.s32 	%r42, %r39, %r40, %r41;
	mov.u32 	%r43, %ctaid.y;
	mov.u32 	%r44, %ntid.y;
	mov.u32 	%r45, %tid.y;
	mad.lo.s32 	%r46, %r43, %r44, %r45;
	shr.u32 	%r48, %r42, 1;
	and.b32  	%r1, %r48, 2147483632;
	shl.b32 	%r2, %r46, 4;
	setp.ge.s32 	%p1, %r1, %r37;
	setp.ge.s32 	%p2, %r2, %r38;
	or.pred  	%p3, %p1, %p2;
	@%p3 bra 	$L__BB0_9;
	setp.gt.s32 	%p4, %r36, 0;
	mov.f32 	%f117, 0f00000000;
	mov.f32 	%f118, %f117;
	mov.f32 	%f119, %f117;
	mov.f32 	%f120, %f117;
	mov.f32 	%f121, %f117;
	mov.f32 	%f122, %f117;
	mov.f32 	%f123, %f117;
	mov.f32 	%f124, %f117;
	@%p4 bra 	$L__BB0_2;
	bra.uni 	$L__BB0_8;
$L__BB0_2:
	mul.lo.s32 	%r141, %r36, %r1;
	add.s32 	%r50, %r36, -1;
	shr.u32 	%r51, %r50, 4;
	add.s32 	%r4, %r51, 1;
	and.b32  	%r5, %r4, 3;
	setp.lt.u32 	%p5, %r36, 49;
	mov.b32 	%r143, 0;
	mov.f32 	%f117, 0f00000000;
	mov.f32 	%f118, %f117;
	mov.f32 	%f119, %f117;
	mov.f32 	%f120, %f117;
	mov.f32 	%f121, %f117;
	mov.f32 	%f122, %f117;
	mov.f32 	%f123, %f117;
	mov.f32 	%f124, %f117;
	@%p5 bra 	$L__BB0_5;
	mul.wide.u32 	%rd8, %r141, 2;
	add.s64 	%rd9, %rd8, %rd1;
	add.s64 	%rd49, %rd9, 64;
	mul.lo.s32 	%r140, %r38, 48;
	shl.b32 	%r139, %r38, 5;
	shl.b32 	%r138, %r38, 4;
	and.b32  	%r53, %r4, 536870908;
	neg.s32 	%r136, %r53;
	mov.f32 	%f117, 0f00000000;
	mov.b32 	%r137, 0;
	cvt.u64.u32 	%rd13, %r2;
	mov.u32 	%r143, %r137;
$L__BB0_4:
	ld.param.u64 	%rd46, [_Z16gemm_wmma_kernelPK6__halfS1_Pfiii_param_1];
	mul.wide.u32 	%rd10, %r141, 2;
	add.s64 	%rd11, %rd1, %rd10;
	wmma.load.a.sync.aligned.row.m16n16k16.global.f16 	{%r54, %r55, %r56, %r57, %r58, %r59, %r60, %r61}, [%rd11], %r36;
	cvt.s64.s32 	%rd12, %r137;
	add.s64 	%rd14, %rd12, %rd13;
	cvta.to.global.u64 	%rd15, %rd46;
	shl.b64 	%rd16, %rd14, 1;
	add.s64 	%rd17, %rd15, %rd16;
	wmma.load.b.sync.aligned.row.m16n16k16.global.f16 	{%r62, %r63, %r64, %r65, %r66, %r67, %r68, %r69}, [%rd17], %r38;
	wmma.mma.sync.aligned.row.row.m16n16k16.f32.f32 {%f61, %f62, %f63, %f64, %f65, %f66, %f67, %f68}, {%r54, %r55, %r56, %r57, %r58, %r59, %r60, %r61}, {%r62, %r63, %r64, %r65, %r66, %r67, %r68, %r69}, {%f124, %f123, %f122, %f121, %f120, %f119, %f118, %f117};
	add.s64 	%rd18, %rd49, -32;
	wmma.load.a.sync.aligned.row.m16n16k16.global.f16 	{%r70, %r71, %r72, %r73, %r74, %r75, %r76, %r77}, [%rd18], %r36;
	cvt.s64.s32 	%rd19, %r138;
	add.s64 	%rd20, %rd19, %rd13;
	shl.b64 	%rd21, %rd20, 1;
	add.s64 	%rd22, %rd15, %rd21;
	wmma.load.b.sync.aligned.row.m16n16k16.global.f16 	{%r78, %r79, %r80, %r81, %r82, %r83, %r84, %r85}, [%rd22], %r38;
	wmma.mma.sync.aligned.row.row.m16n16k16.f32.f32 {%f69, %f70, %f71, %f72, %f73, %f74, %f75, %f76}, {%r70, %r71, %r72, %r73, %r74, %r75, %r76, %r77}, {%r78, %r79, %r80, %r81, %r82, %r83, %r84, %r85}, {%f61, %f62, %f63, %f64, %f65, %f66, %f67, %f68};
	wmma.load.a.sync.aligned.row.m16n16k16.global.f16 	{%r86, %r87, %r88, %r89, %r90, %r91, %r92, %r93}, [%rd49], %r36;
	cvt.s64.s32 	%rd23, %r139;
	add.s64 	%rd24, %rd23, %rd13;
	shl.b64 	%rd25, %rd24, 1;
	add.s64 	%rd26, %rd15, %rd25;
	wmma.load.b.sync.aligned.row.m16n16k16.global.f16 	{%r94, %r95, %r96, %r97, %r98, %r99, %r100, %r101}, [%rd26], %r38;
	wmma.mma.sync.aligned.row.row.m16n16k16.f32.f32 {%f77, %f78, %f79, %f80, %f81, %f82, %f83, %f84}, {%r86, %r87, %r88, %r89, %r90, %r91, %r92, %r93}, {%r94, %r95, %r96, %r97, %r98, %r99, %r100, %r101}, {%f69, %f70, %f71, %f72, %f73, %f74, %f75, %f76};
	add.s64 	%rd27, %rd49, 32;
	wmma.load.a.sync.aligned.row.m16n16k16.global.f16 	{%r102, %r103, %r104, %r105, %r106, %r107, %r108, %r109}, [%rd27], %r36;
	cvt.s64.s32 	%rd28, %r140;
	add.s64 	%rd29, %rd28, %rd13;
	shl.b64 	%rd30, %rd29, 1;
	add.s64 	%rd31, %rd15, %rd30;
	wmma.load.b.sync.aligned.row.m16n16k16.global.f16 	{%r110, %r111, %r112, %r113, %r114, %r115, %r116, %r117}, [%rd31], %r38;
	wmma.mma.sync.aligned.row.row.m16n16k16.f32.f32 {%f124, %f123, %f122, %f121, %f120, %f119, %f118, %f117}, {%r102, %r103, %r104, %r105, %r106, %r107, %r108, %r109}, {%r110, %r111, %r112, %r113, %r114, %r115, %r116, %r117}, {%f77, %f78, %f79, %f80, %f81, %f82, %f83, %f84};
	add.s32 	%r143, %r143, 64;
	add.s64 	%rd49, %rd49, 128;
	add.s32 	%r141, %r141, 64;
	shl.b32 	%r118, %r38, 6;
	add.s32 	%r140, %r140, %r118;
	add.s32 	%r139, %r139, %r118;
	add.s32 	%r138, %r138, %r118;
	add.s32 	%r137, %r137, %r118;
	add.s32 	%r136, %r136, 4;
	setp.ne.s32 	%p6, %r136, 0;
	@%p6 bra 	$L__BB0_4;
$L__BB0_5:
	setp.eq.s32 	%p7, %r5, 0;
	@%p7 bra 	$L__BB0_8;
	mul.lo.s32 	%r146, %r143, %r38;
	shl.b32 	%r26, %r38, 4;
	mad.lo.s32 	%r145, %r36, %r1, %r143;
	neg.s32 	%r144, %r5;
	cvt.u64.u32 	%rd35, %r2;
$L__BB0_7:
	.pragma "nounroll";
	ld.param.u64 	%rd47, [_Z16gemm_wmma_kernelPK6__halfS1_Pfiii_param_1];
	mul.wide.u32 	%rd32, %r145, 2;
	add.s64 	%rd33, %rd1, %rd32;
	wmma.load.a.sync.aligned.row.m16n16k16.global.f16 	{%r119, %r120, %r121, %r122, %r123, %r124, %r125, %r126}, [%rd33], %r36;
	cvt.s64.s32 	%rd34, %r146;
	add.s64 	%rd36, %rd34, %rd35;
	cvta.to.global.u64 	%rd37, %rd47;
	shl.b64 	%rd38, %rd36, 1;
	add.s64 	%rd39, %rd37, %rd38;
	wmma.load.b.sync.aligned.row.m16n16k16.global.f16 	{%r127, %r128, %r129, %r130, %r131, %r132, %r133, %r134}, [%rd39], %r38;
	wmma.mma.sync.aligned.row.row.m16n16k16.f32.f32 {%f124, %f123, %f122, %f121, %f120, %f119, %f118, %f117}, {%r119, %r120, %r121, %r122, %r123, %r124, %r125, %r126}, {%r127, %r128, %r129, %r130, %r131, %r132, %r133, %r134}, {%f124, %f123, %f122, %f121, %f120, %f119, %f118, %f117};
	add.s32 	%r146, %r146, %r26;
	add.s32 	%r145, %r145, 16;
	add.s32 	%r144, %r144, 1;
	setp.ne.s32 	%p8, %r144, 0;
	@%p8 bra 	$L__BB0_7;
$L__BB0_8:
	ld.param.u64 	%rd48, [_Z16gemm_wmma_kernelPK6__halfS1_Pfiii_param_2];
	mul.lo.s32 	%r135, %r38, %r1;
	cvt.u64.u32 	%rd40, %r135;
	cvt.u64.u32 	%rd41, %r2;
	add.s64 	%rd42, %rd40, %rd41;
	cvta.to.global.u64 	%rd43, %rd48;
	shl.b64 	%rd44, %rd42, 2;
	add.s64 	%rd45, %rd43, %rd44;
	wmma.store.d.sync.aligned.row.m16n16k16.global.f32 	[%rd45], {%f124, %f123, %f122, %f121, %f120, %f119, %f118, %f117}, %r38;
$L__BB0_9:
	ret;

}


// ===== COMPILED SASS (sm_100) =====

	.target	sm_100

	.elftype	@"ET_EXEC"


//--------------------- .note.nv.tkinfo           --------------------------
	.section	.note.nv.tkinfo,"",@"SHT_NOTE"
	.sectionflags	@"SHF_NOTE_NV_TKINFO"
	.tkinfo
        /*0018*/ 	.word	0x00000002
        /*0030*/ 	.string	""
        /*0030*/ 	.string	"ptxas"
        /*0030*/ 	.string	"Cuda compilation tools, release 13.0, V13.0.88"
        /*0030*/ 	.string	"Build cuda_13.0.r13.0/compiler.36424714_0"
        /*0030*/ 	.string	"-arch sm_100 -m 64 "



//--------------------- .note.nv.cuinfo           --------------------------
	.section	.note.nv.cuinfo,"",@"SHT_NOTE"
	.sectionflags	@"SHF_NOTE_NV_CUINFO"
        /*0018*/ 	.short	0x0002
        /*001a*/ 	.short	0x0064
        /*001c*/ 	.short	0x0082
	.zero		2


//--------------------- .nv.info                  --------------------------
	.section	.nv.info,"",@"SHT_CUDA_INFO"
	.align	4


	//----- nvinfo : EIATTR_REGCOUNT
	.align		4
        /*0000*/ 	.byte	0x04, 0x2f
        /*0002*/ 	.short	(.L_1 - .L_0)
	.align		4
.L_0:
        /*0004*/ 	.word	index@(_Z16gemm_wmma_kernelPK6__halfS1_Pfiii)
        /*0008*/ 	.word	0x00000028


	//----- nvinfo : EIATTR_FRAME_SIZE
	.align		4
.L_1:
        /*000c*/ 	.byte	0x04, 0x11
        /*000e*/ 	.short	(.L_3 - .L_2)
	.align		4
.L_2:
        /*0010*/ 	.word	index@(_Z16gemm_wmma_kernelPK6__halfS1_Pfiii)
        /*0014*/ 	.word	0x00000000


	//----- nvinfo : EIATTR_MIN_STACK_SIZE
	.align		4
.L_3:
        /*0018*/ 	.byte	0x04, 0x12
        /*001a*/ 	.short	(.L_5 - .L_4)
	.align		4
.L_4:
        /*001c*/ 	.word	index@(_Z16gemm_wmma_kernelPK6__halfS1_Pfiii)
        /*0020*/ 	.word	0x00000000
.L_5:


//--------------------- .nv.compat                --------------------------
	.section	.nv.compat,"",@"SHT_CUDA_COMPAT_INFO"
	.align	4
        /*0000*/ 	.byte	0x02, 0x09, 0x00, 0x00, 0x02, 0x02, 0x01, 0x00, 0x02, 0x05, 0x05, 0x00, 0x03, 0x07, 0x01, 0x01
        /*0010*/ 	.byte	0x02, 0x03, 0x00, 0x00, 0x02, 0x06, 0x01, 0x00, 0x04, 0x0b, 0x08, 0x00, 0x09, 0x00, 0x00, 0x00
        /*0020*/ 	.byte	0x00, 0x00, 0x00, 0x00


//--------------------- .nv.info._Z16gemm_wmma_kernelPK6__halfS1_Pfiii --------------------------
	.section	.nv.info._Z16gemm_wmma_kernelPK6__halfS1_Pfiii,"",@"SHT_CUDA_INFO"
	.sectionflags	@""
	.align	4


	//----- nvinfo : EIATTR_CUDA_API_VERSION
	.align		4
        /*0000*/ 	.byte	0x04, 0x37
        /*0002*/ 	.short	(.L_7 - .L_6)
.L_6:
        /*0004*/ 	.word	0x00000082


	//----- nvinfo : EIATTR_KPARAM_INFO
	.align		4
.L_7:
        /*0008*/ 	.byte	0x04, 0x17
        /*000a*/ 	.short	(.L_9 - .L_8)
.L_8:
        /*000c*/ 	.word	0x00000000
        /*0010*/ 	.short	0x0005
        /*0012*/ 	.short	0x0020
        /*0014*/ 	.byte	0x00, 0xf0, 0x11, 0x00


	//----- nvinfo : EIATTR_KPARAM_INFO
	.align		4
.L_9:
        /*0018*/ 	.byte	0x04, 0x17
        /*001a*/ 	.short	(.L_11 - .L_10)
.L_10:
        /*001c*/ 	.word	0x00000000
        /*0020*/ 	.short	0x0004
        /*0022*/ 	.short	0x001c
        /*0024*/ 	.byte	0x00, 0xf0, 0x11, 0x00


	//----- nvinfo : EIATTR_KPARAM_INFO
	.align		4
.L_11:
        /*0028*/ 	.byte	0x04, 0x17
        /*002a*/ 	.short	(.L_13 - .L_12)
.L_12:
        /*002c*/ 	.word	0x00000000
        /*0030*/ 	.short	0x0003
        /*0032*/ 	.short	0x0018
        /*0034*/ 	.byte	0x00, 0xf0, 0x11, 0x00


	//----- nvinfo : EIATTR_KPARAM_INFO
	.align		4
.L_13:
        /*0038*/ 	.byte	0x04, 0x17
        /*003a*/ 	.short	(.L_15 - .L_14)
.L_14:
        /*003c*/ 	.word	0x00000000
        /*0040*/ 	.short	0x0002
        /*0042*/ 	.short	0x0010
        /*0044*/ 	.byte	0x00, 0xf5, 0x21, 0x00


	//----- nvinfo : EIATTR_KPARAM_INFO
	.align		4
.L_15:
        /*0048*/ 	.byte	0x04, 0x17
        /*004a*/ 	.short	(.L_17 - .L_16)
.L_16:
        /*004c*/ 	.word	0x00000000
        /*0050*/ 	.short	0x0001
        /*0052*/ 	.short	0x0008
        /*0054*/ 	.byte	0x00, 0xf5, 0x21, 0x00


	//----- nvinfo : EIATTR_KPARAM_INFO
	.align		4
.L_17:
        /*0058*/ 	.byte	0x04, 0x17
        /*005a*/ 	.short	(.L_19 - .L_18)
.L_18:
        /*005c*/ 	.word	0x00000000
        /*0060*/ 	.short	0x0000
        /*0062*/ 	.short	0x0000
        /*0064*/ 	.byte	0x00, 0xf5, 0x21, 0x00


	//----- nvinfo : EIATTR_SPARSE_MMA_MASK
	.align		4
.L_19:
        /*0068*/ 	.byte	0x03, 0x50
        /*006a*/ 	.short	0x0000


	//----- nvinfo : EIATTR_WMMA_USED
	.align		4
        /*006c*/ 	.byte	0x01, 0x2b
	.zero		2


	//----- nvinfo : EIATTR_MAXREG_COUNT
	.align		4
        /*0070*/ 	.byte	0x03, 0x1b
        /*0072*/ 	.short	0x00ff


	//----- nvinfo : EIATTR_MERCURY_ISA_VERSION
	.align		4
        /*0074*/ 	.byte	0x03, 0x5f
        /*0076*/ 	.short	0x0101


	//----- nvinfo : EIATTR_VRC_CTA_INIT_COUNT
	.align		4
        /*0078*/ 	.byte	0x02, 0x4a
	.zero		1
	.zero		1


	//----- nvinfo : EIATTR_EXIT_INSTR_OFFSETS
	.align		4
        /*007c*/ 	.byte	0x04, 0x1c
        /*007e*/ 	.short	(.L_21 - .L_20)


	//   ....[0]....
.L_20:
        /*0080*/ 	.word	0x000000f0


	//   ....[1]....
        /*0084*/ 	.word	0x00000f70


	//----- nvinfo : EIATTR_CBANK_PARAM_SIZE
	.align		4
.L_21:
        /*0088*/ 	.byte	0x03, 0x19
        /*008a*/ 	.short	0x0024


	//----- nvinfo : EIATTR_PARAM_CBANK
	.align		4
        /*008c*/ 	.byte	0x04, 0x0a
        /*008e*/ 	.short	(.L_23 - .L_22)
	.align		4
.L_22:
        /*0090*/ 	.word	index@(.nv.constant0._Z16gemm_wmma_kernelPK6__halfS1_Pfiii)
        /*0094*/ 	.short	0x0380
        /*0096*/ 	.short	0x0024


	//----- nvinfo : EIATTR_SW_WAR
	.align		4
.L_23:
        /*0098*/ 	.byte	0x04, 0x36
        /*009a*/ 	.short	(.L_25 - .L_24)
.L_24:
        /*009c*/ 	.word	0x00000008
.L_25:


//--------------------- .nv.callgraph             --------------------------
	.section	.nv.callgraph,"",@"SHT_CUDA_CALLGRAPH"
	.align	4
	.sectionentsize	8
	.align		4
        /*0000*/ 	.word	0x00000000
	.align		4
        /*0004*/ 	.word	0xffffffff
	.align		4
        /*0008*/ 	.word	0x00000000
	.align		4
        /*000c*/ 	.word	0xfffffffe
	.align		4
        /*0010*/ 	.word	0x00000000
	.align		4
        /*0014*/ 	.word	0xfffffffd
	.align		4
        /*0018*/ 	.word	0x00000000
	.align		4
        /*001c*/ 	.word	0xfffffffc


//--------------------- .text._Z16gemm_wmma_kernelPK6__halfS1_Pfiii --------------------------
	.section	.text._Z16gemm_wmma_kernelPK6__halfS1_Pfiii,"ax",@progbits
	.align	128
        .global         _Z16gemm_wmma_kernelPK6__halfS1_Pfiii
        .type           _Z16gemm_wmma_kernelPK6__halfS1_Pfiii,@function
        .size           _Z16gemm_wmma_kernelPK6__halfS1_Pfiii,(.L_x_5 - _Z16gemm_wmma_kernelPK6__halfS1_Pfiii)
        .other          _Z16gemm_wmma_kernelPK6__halfS1_Pfiii,@"STO_CUDA_ENTRY STV_DEFAULT"
_Z16gemm_wmma_kernelPK6__halfS1_Pfiii:
.text._Z16gemm_wmma_kernelPK6__halfS1_Pfiii:
[----:B------:R-:W-:Y:S01]  /*0000*/  LDC R1, c[0x0][0x37c] ;  /* 0x0000df00ff017b82 */ /* 0x000fe20000000800 */
[----:B------:R-:W0:Y:S07]  /*0010*/  S2R R3, SR_TID.X ;  /* 0x0000000000037919 */ /* 0x000e2e0000002100 */
[----:B------:R-:W0:Y:S01]  /*0020*/  LDC R0, c[0x0][0x360] ;  /* 0x0000d800ff007b82 */ /* 0x000e220000000800 */
[----:B------:R-:W1:Y:S01]  /*0030*/  LDCU.64 UR10, c[0x0][0x398] ;  /* 0x00007300ff0a77ac */ /* 0x000e620008000a00 */
[----:B------:R-:W2:Y:S06]  /*0040*/  S2R R5, SR_TID.Y ;  /* 0x0000000000057919 */ /* 0x000eac0000002200 */
[----:B------:R-:W0:Y:S08]  /*0050*/  S2UR UR4, SR_CTAID.X ;  /* 0x00000000000479c3 */ /* 0x000e300000002500 */
[----:B------:R-:W2:Y:S08]  /*0060*/  S2UR UR5, SR_CTAID.Y ;  /* 0x00000000000579c3 */ /* 0x000eb00000002600 */
[----:B------:R-:W2:Y:S01]  /*0070*/  LDC R30, c[0x0][0x364] ;  /* 0x0000d900ff1e7b82 */ /* 0x000ea20000000800 */
[----:B0-----:R-:W-:-:S05]  /*0080*/  IMAD R0, R0, UR4, R3 ;  /* 0x0000000400007c24 */ /* 0x001fca000f8e0203 */
[----:B------:R-:W-:-:S04]  /*0090*/  SHF.R.U32.HI R0, RZ, 0x1, R0 ;  /* 0x00000001ff007819 */ /* 0x000fc80000011600 */
[----:B------:R-:W-:Y:S01]  /*00a0*/  LOP3.LUT R31, R0, 0x7ffffff0, RZ, 0xc0, !PT ;  /* 0x7ffffff0001f7812 */ /* 0x000fe200078ec0ff */
[----:B--2---:R-:W-:-:S04]  /*00b0*/  IMAD R30, R30, UR5, R5 ;  /* 0x000000051e1e7c24 */ /* 0x004fc8000f8e0205 */
[----:B------:R-:W-:-:S05]  /*00c0*/  IMAD.SHL.U32 R30, R30, 0x10, RZ ;  /* 0x000000101e1e7824 */ /* 0x000fca00078e00ff */
[----:B-1----:R-:W-:-:S04]  /*00d0*/  ISETP.GE.AND P0, PT, R30, UR11, PT ;  /* 0x0000000b1e007c0c */ /* 0x002fc8000bf06270 */
[----:B------:R-:W-:-:S13]  /*00e0*/  ISETP.GE.OR P0, PT, R31, UR10, P0 ;  /* 0x0000000a1f007c0c */ /* 0x000fda0008706670 */
[----:B------:R-:W-:Y:S05]  /*00f0*/  @P0 EXIT ;  /* 0x000000000000094d */ /* 0x000fea0003800000 */
[----:B------:R-:W0:Y:S01]  /*0100*/  LDCU UR14, c[0x0][0x3a0] ;  /* 0x00007400ff0e77ac */ /* 0x000e220008000800 */
[----:B------:R-:W-:Y:S02]  /*0110*/  CS2R R10, SRZ ;  /* 0x00000000000a7805 */ /* 0x000fe4000001ff00 */
[----:B------:R-:W-:Y:S02]  /*0120*/  CS2R R8, SRZ ;  /* 0x0000000000087805 */ /* 0x000fe4000001ff00 */
[----:B------:R-:W-:Y:S02]  /*0130*/  CS2R R22, SRZ ;  /* 0x0000000000167805 */ /* 0x000fe4000001ff00 */
[----:B------:R-:W-:Y:S01]  /*0140*/  CS2R R20, SRZ ;  /* 0x0000000000147805 */ /* 0x000fe2000001ff00 */
[----:B------:R-:W1:Y:S01]  /*0150*/  LDCU.64 UR12, c[0x0][0x358] ;  /* 0x00006b00ff0c77ac */ /* 0x000e620008000a00 */
[----:B0-----:R-:W-:-:S09]  /*0160*/  UISETP.GT.AND UP0, UPT, UR14, URZ, UPT ;  /* 0x000000ff0e00728c */ /* 0x001fd2000bf04270 */
[----:B-1----:R-:W-:Y:S05]  /*0170*/  BRA.U !UP0, `(.L_x_0) ;  /* 0x0000000d082c7547 */ /* 0x002fea000b800000 */
[----:B------:R-:W-:Y:S01]  /*0180*/  UISETP.GE.U32.AND UP1, UPT, UR14, 0x31, UPT ;  /* 0x000000310e00788c */ /* 0x000fe2000bf26070 */
[----:B------:R-:W-:Y:S01]  /*0190*/  CS2R R10, SRZ ;  /* 0x00000000000a7805 */ /* 0x000fe2000001ff00 */
[----:B------:R-:W-:Y:S01]  /*01a0*/  UIADD3 UR4, UPT, UPT, UR14, -0x1, URZ ;  /* 0xffffffff0e047890 */ /* 0x000fe2000fffe0ff */
[----:B------:R-:W-:Y:S01]  /*01b0*/  CS2R R8, SRZ ;  /* 0x0000000000087805 */ /* 0x000fe2000001ff00 */
[----:B------:R-:W-:Y:S01]  /*01c0*/  UIADD3 UR5, UPT, UPT, UR14, -0x1, URZ ;  /* 0xffffffff0e057890 */ /* 0x000fe2000fffe0ff */
[----:B------:R-:W-:Y:S01]  /*01d0*/  CS2R R22, SRZ ;  /* 0x0000000000167805 */ /* 0x000fe2000001ff00 */
[----:B------:R-:W-:Y:S01]  /*01e0*/  ULEA.HI UR6, UR4, 0x1, URZ, 0x1c ;  /* 0x0000000104067891 */ /* 0x000fe2000f8fe0ff */
[----:B------:R-:W-:Y:S01]  /*01f0*/  CS2R R20, SRZ ;  /* 0x0000000000147805 */ /* 0x000fe2000001ff00 */
[----:B------:R-:W-:Y:S02]  /*0200*/  ULEA.HI UR5, UR5, 0x1, URZ, 0x1c ;  /* 0x0000000105057891 */ /* 0x000fe4000f8fe0ff */
[----:B------:R-:W-:Y:S01]  /*0210*/  ULOP3.LUT UR7, UR6, 0x3, URZ, 0xc0, !UPT ;  /* 0x0000000306077892 */ /* 0x000fe2000f8ec0ff */
[----:B------:R-:W-:-:S03]  /*0220*/  UMOV UR4, URZ ;  /* 0x000000ff00047c82 */ /* 0x000fc60008000000 */
[----:B------:R-:W-:Y:S01]  /*0230*/  UISETP.NE.AND UP0, UPT, UR7, URZ, UPT ;  /* 0x000000ff0700728c */ /* 0x000fe2000bf05270 */
[----:B------:R-:W-:Y:S10]  /*0240*/  BRA.U !UP1, `(.L_x_1) ;  /* 0x00000009092c7547 */ /* 0x000ff4000b800000 */
[----:B------:R-:W0:Y:S01]  /*0250*/  S2R R13, SR_LANEID ;  /* 0x00000000000d7919 */ /* 0x000e220000000000 */
[----:B------:R-:W1:Y:S01]  /*0260*/  LDC.64 R32, c[0x0][0x380] ;  /* 0x0000e000ff207b82 */ /* 0x000e620000000a00 */
[----:B------:R-:W-:Y:S01]  /*0270*/  IMAD R25, R31, UR14, RZ ;  /* 0x0000000e1f197c24 */ /* 0x000fe2000f8e02ff */
[----:B------:R-:W-:Y:S01]  /*0280*/  USHF.R.U32.HI UR4, URZ, 0x1, UR14 ;  /* 0x00000001ff047899 */ /* 0x000fe2000801160e */
[----:B------:R-:W-:Y:S01]  /*0290*/  IMAD.MOV.U32 R3, RZ, RZ, RZ ;  /* 0x000000ffff037224 */ /* 0x000fe200078e00ff */
[----:B------:R-:W-:Y:S01]  /*02a0*/  USHF.R.U32.HI UR6, URZ, 0x1, UR11 ;  /* 0x00000001ff067899 */ /* 0x000fe2000801160b */
[----:B------:R-:W-:Y:S01]  /*02b0*/  IMAD.MOV.U32 R11, RZ, RZ, RZ ;  /* 0x000000ffff0b7224 */ /* 0x000fe200078e00ff */
[----:B------:R-:W-:Y:S02]  /*02c0*/  ULOP3.LUT UR5, UR5, 0x1ffffffc, URZ, 0xc0, !UPT ;  /* 0x1ffffffc05057892 */ /* 0x000fe4000f8ec0ff */
[----:B------:R-:W-:Y:S02]  /*02d0*/  UIMAD UR8, UR11, 0x30, URZ ;  /* 0x000000300b0878a4 */ /* 0x000fe4000f8e02ff */
[----:B------:R-:W-:Y:S01]  /*02e0*/  USHF.L.U32 UR9, UR11, 0x5, URZ ;  /* 0x000000050b097899 */ /* 0x000fe200080006ff */
[----:B------:R-:W2:Y:S01]  /*02f0*/  LDCU.64 UR16, c[0x0][0x388] ;  /* 0x00007100ff1077ac */ /* 0x000ea20008000a00 */
[----:B------:R-:W-:Y:S01]  /*0300*/  USHF.L.U32 UR10, UR11, 0x4, URZ ;  /* 0x000000040b0a7899 */ /* 0x000fe200080006ff */
[----:B-1----:R-:W-:Y:S01]  /*0310*/  IMAD.WIDE.U32 R6, R25, 0x2, R32 ;  /* 0x0000000219067825 */ /* 0x002fe200078e0020 */
[----:B0-----:R-:W-:-:S02]  /*0320*/  LOP3.LUT R2, R13, 0x3, RZ, 0xc0, !PT ;  /* 0x000000030d027812 */ /* 0x001fc400078ec0ff */
[----:B------:R-:W-:-:S05]  /*0330*/  SHF.R.U32.HI R13, RZ, 0x2, R13 ;  /* 0x00000002ff0d7819 */ /* 0x000fca000001160d */
[----:B------:R-:W-:Y:S01]  /*0340*/  IMAD.WIDE.U32 R4, R13, UR4, R2 ;  /* 0x000000040d047c25 */ /* 0x000fe2000f8e0002 */
[----:B------:R-:W-:-:S03]  /*0350*/  UMOV UR4, URZ ;  /* 0x000000ff00047c82 */ /* 0x000fc60008000000 */
[----:B------:R-:W-:Y:S01]  /*0360*/  IMAD.WIDE.U32 R12, R13, UR6, R2 ;  /* 0x000000060d0c7c25 */ /* 0x000fe2000f8e0002 */
[----:B------:R-:W-:Y:S01]  /*0370*/  IADD3 R3, P0, PT, R6, 0x40, RZ ;  /* 0x0000004006037810 */ /* 0x000fe20007f1e0ff */
[----:B------:R-:W-:Y:S01]  /*0380*/  UIADD3 UR6, UPT, UPT, -UR5, URZ, URZ ;  /* 0x000000ff05067290 */ /* 0x000fe2000fffe1ff */
[C---:B------:R-:W-:Y:S01]  /*0390*/  SHF.L.U64.HI R5, R4.reuse, 0x2, R5 ;  /* 0x0000000204057819 */ /* 0x040fe20000010205 */
[----:B------:R-:W-:Y:S01]  /*03a0*/  IMAD.SHL.U32 R0, R4, 0x4, RZ ;  /* 0x0000000404007824 */ /* 0x000fe200078e00ff */
[C---:B------:R-:W-:Y:S01]  /*03b0*/  SHF.L.U64.HI R4, R12.reuse, 0x2, R13 ;  /* 0x000000020c047819 */ /* 0x040fe2000001020d */
[----:B------:R-:W-:Y:S01]  /*03c0*/  IMAD.SHL.U32 R24, R12, 0x4, RZ ;  /* 0x000000040c187824 */ /* 0x000fe200078e00ff */
[----:B------:R-:W-:Y:S01]  /*03d0*/  UMOV UR5, URZ ;  /* 0x000000ff00057c82 */ /* 0x000fe20008000000 */
[----:B--2---:R-:W-:-:S07]  /*03e0*/  IMAD.X R2, RZ, RZ, R7, P0 ;  /* 0x000000ffff027224 */ /* 0x004fce00000e0607 */
.L_x_2:
[----:B------:R-:W-:Y:S01]  /*03f0*/  IMAD.U32 R6, RZ, RZ, UR5 ;  /* 0x00000005ff067e24 */ /* 0x000fe2000f8e00ff */
[----:B------:R-:W-:Y:S01]  /*0400*/  IADD3 R7, P0, PT, R30, UR5, RZ ;  /* 0x000000051e077c10 */ /* 0x000fe2000ff1e0ff */
[----:B------:R-:W-:-:S03]  /*0410*/  IMAD.U32 R27, RZ, RZ, UR11 ;  /* 0x0000000bff1b7e24 */ /* 0x000fc6000f8e00ff */
[----:B------:R-:W-:Y:S02]  /*0420*/  LEA.HI.X.SX32 R6, R6, RZ, 0x1, P0 ;  /* 0x000000ff06067211 */ /* 0x000fe400000f0eff */
[----:B------:R-:W-:-:S04]  /*0430*/  LEA R29, P0, R7, UR16, 0x1 ;  /* 0x00000010071d7c11 */ /* 0x000fc8000f8008ff */
[----:B------:R-:W-:Y:S02]  /*0440*/  LEA.HI.X R7, R7, UR17, R6, 0x1, P0 ;  /* 0x0000001107077c11 */ /* 0x000fe400080f0c06 */
[----:B------:R-:W-:-:S05]  /*0450*/  IADD3 R28, P0, PT, R24, R29, RZ ;  /* 0x0000001d181c7210 */ /* 0x000fca0007f1e0ff */
[----:B------:R-:W-:Y:S02]  /*0460*/  IMAD.X R29, R4, 0x1, R7, P0 ;  /* 0x00000001041d7824 */ /* 0x000fe400000e0607 */
[----:B------:R-:W-:-:S03]  /*0470*/  IMAD.WIDE.U32 R26, R27, 0x10, R28 ;  /* 0x000000101b1a7825 */ /* 0x000fc600078e001c */
[----:B------:R-:W2:Y:S04]  /*0480*/  LDG.E R16, desc[UR12][R28.64] ;  /* 0x0000000c1c107981 */ /* 0x000ea8000c1e1900 */
[----:B------:R-:W3:Y:S01]  /*0490*/  LDG.E R17, desc[UR12][R26.64] ;  /* 0x0000000c1a117981 */ /* 0x000ee2000c1e1900 */
[----:B------:R-:W-:-:S03]  /*04a0*/  IMAD.WIDE.U32 R6, R25, 0x2, R32 ;  /* 0x0000000219067825 */ /* 0x000fc600078e0020 */
[----:B------:R0:W4:Y:S01]  /*04b0*/  LDG.E R34, desc[UR12][R28.64+0x10] ;  /* 0x0000100c1c227981 */ /* 0x000122000c1e1900 */
[----:B------:R-:W-:-:S03]  /*04c0*/  IADD3 R6, P0, PT, R6, R0, RZ ;  /* 0x0000000006067210 */ /* 0x000fc60007f1e0ff */
[----:B------:R1:W5:Y:S01]  /*04d0*/  LDG.E R35, desc[UR12][R26.64+0x10] ;  /* 0x0000100c1a237981 */ /* 0x000362000c1e1900 */
[----:B------:R-:W-:Y:S02]  /*04e0*/  IMAD.U32 R19, RZ, RZ, UR14 ;  /* 0x0000000eff137e24 */ /* 0x000fe4000f8e00ff */
[----:B------:R-:W-:Y:S02]  /*04f0*/  IMAD.X R7, R7, 0x1, R5, P0 ;  /* 0x0000000107077824 */ /* 0x000fe400000e0605 */
[----:B------:R-:W-:-:S03]  /*0500*/  IMAD.WIDE.U32 R18, R19, 0x10, R6 ;  /* 0x0000001013127825 */ /* 0x000fc600078e0006 */
[----:B------:R-:W5:Y:S04]  /*0510*/  LDG.E R12, desc[UR12][R6.64] ;  /* 0x0000000c060c7981 */ /* 0x000f68000c1e1900 */
[----:B------:R-:W5:Y:S04]  /*0520*/  LDG.E R14, desc[UR12][R6.64+0x10] ;  /* 0x0000100c060e7981 */ /* 0x000f68000c1e1900 */
[----:B------:R-:W5:Y:S04]  /*0530*/  LDG.E R13, desc[UR12][R18.64] ;  /* 0x0000000c120d7981 */ /* 0x000f68000c1e1900 */
[----:B------:R1:W5:Y:S01]  /*0540*/  LDG.E R15, desc[UR12][R18.64+0x10] ;  /* 0x0000100c120f7981 */ /* 0x000362000c1e1900 */
[----:B0-----:R-:W-:Y:S01]  /*0550*/  IMAD.U32 R28, RZ, RZ, UR10 ;  /* 0x0000000aff1c7e24 */ /* 0x001fe2000f8e00ff */
[----:B------:R-:W-:-:S04]  /*0560*/  IADD3 R36, P0, PT, R30, UR10, RZ ;  /* 0x0000000a1e247c10 */ /* 0x000fc8000ff1e0ff */
[----:B-1----:R-:W-:Y:S02]  /*0570*/  LEA.HI.X.SX32 R27, R28, RZ, 0x1, P0 ;  /* 0x000000ff1c1b7211 */ /* 0x002fe400000f0eff */
[----:B------:R-:W-:-:S04]  /*0580*/  LEA R29, P0, R36, UR16, 0x1 ;  /* 0x00000010241d7c11 */ /* 0x000fc8000f8008ff */
[----:B------:R-:W-:Y:S02]  /*0590*/  LEA.HI.X R27, R36, UR17, R27, 0x1, P0 ;  /* 0x00000011241b7c11 */ /* 0x000fe400080f0c1b */
[----:B------:R-:W-:Y:S01]  /*05a0*/  IADD3 R28, P0, PT, R29, R24, RZ ;  /* 0x000000181d1c7210 */ /* 0x000fe20007f1e0ff */
[----:B------:R-:W-:-:S04]  /*05b0*/  IMAD.U32 R19, RZ, RZ, UR11 ;  /* 0x0000000bff137e24 */ /* 0x000fc8000f8e00ff */
[----:B------:R-:W-:Y:S02]  /*05c0*/  IMAD.X R29, R27, 0x1, R4, P0 ;  /* 0x000000011b1d7824 */ /* 0x000fe400000e0604 */
[----:B------:R-:W-:Y:S01]  /*05d0*/  IMAD.WIDE.U32 R18, R19, 0x10, R28 ;  /* 0x0000001013127825 */ /* 0x000fe200078e001c */
[----:B------:R-:W-:-:S05]  /*05e0*/  IADD3 R26, P0, PT, R3, R0, RZ ;  /* 0x00000000031a7210 */ /* 0x000fca0007f1e0ff */
[----:B------:R-:W-:Y:S01]  /*05f0*/  IMAD.X R27, R2, 0x1, R5, P0 ;  /* 0x00000001021b7824 */ /* 0x000fe200000e0605 */
[----:B--2---:R-:W-:Y:S04]  /*0600*/  MOVM.16.MT88 R16, R16 ;  /* 0x000000001010723a */ /* 0x004fe80000000000 */
[----:B---3--:R-:W0:Y:S04]  /*0610*/  MOVM.16.MT88 R17, R17 ;  /* 0x000000001111723a */ /* 0x008e280000000000 */
[----:B----4-:R-:W-:Y:S04]  /*0620*/  MOVM.16.MT88 R6, R34 ;  /* 0x000000002206723a */ /* 0x010fe80000000000 */
[----:B-----5:R-:W1:Y:S01]  /*0630*/  MOVM.16.MT88 R7, R35 ;  /* 0x000000002307723a */ /* 0x020e620000000000 */
[C---:B0-----:R-:W-:Y:S03]  /*0640*/  HMMA.16816.F32 R20, R12.reuse, R16, R20 ;  /* 0x000000100c14723c */ /* 0x041fe60000001814 */
[----:B------:R-:W2:Y:S04]  /*0650*/  LDG.E R16, desc[UR12][R28.64] ;  /* 0x0000000c1c107981 */ /* 0x000ea8000c1e1900 */
[----:B------:R-:W3:Y:S01]  /*0660*/  LDG.E R17, desc[UR12][R18.64] ;  /* 0x0000000c12117981 */ /* 0x000ee2000c1e1900 */
[----:B-1----:R-:W-:Y:S03]  /*0670*/  HMMA.16816.F32 R12, R12, R6, R8 ;  /* 0x000000060c0c723c */ /* 0x002fe60000001808 */
[----:B------:R-:W4:Y:S04]  /*0680*/  LDG.E R6, desc[UR12][R28.64+0x10] ;  /* 0x0000100c1c067981 */ /* 0x000f28000c1e1900 */
[----:B------:R0:W5:Y:S01]  /*0690*/  LDG.E R7, desc[UR12][R18.64+0x10] ;  /* 0x0000100c12077981 */ /* 0x000162000c1e1900 */
[----:B------:R-:W-:-:S03]  /*06a0*/  IMAD.U32 R9, RZ, RZ, UR14 ;  /* 0x0000000eff097e24 */ /* 0x000fc6000f8e00ff */
[----:B------:R-:W5:Y:S01]  /*06b0*/  LDG.E R8, desc[UR12][R26.64+-0x20] ;  /* 0xffffe00c1a087981 */ /* 0x000f62000c1e1900 */
[----:B------:R-:W-:-:S03]  /*06c0*/  IMAD.WIDE.U32 R34, R9, 0x10, R26 ;  /* 0x0000001009227825 */ /* 0x000fc600078e001a */
[----:B------:R-:W5:Y:S04]  /*06d0*/  LDG.E R10, desc[UR12][R26.64+-0x10] ;  /* 0xfffff00c1a0a7981 */ /* 0x000f68000c1e1900 */
[----:B------:R-:W5:Y:S04]  /*06e0*/  LDG.E R9, desc[UR12][R34.64+-0x20] ;  /* 0xffffe00c22097981 */ /* 0x000f68000c1e1900 */
[----:B------:R-:W5:Y:S01]  /*06f0*/  LDG.E R11, desc[UR12][R34.64+-0x10] ;  /* 0xfffff00c220b7981 */ /* 0x000f62000c1e1900 */
[----:B0-----:R-:W-:Y:S01]  /*0700*/  IMAD.U32 R19, RZ, RZ, UR9 ;  /* 0x00000009ff137e24 */ /* 0x001fe2000f8e00ff */
[----:B------:R-:W-:-:S02]  /*0710*/  IADD3 R28, P0, PT, R30, UR9, RZ ;  /* 0x000000091e1c7c10 */ /* 0x000fc4000ff1e0ff */
[----:B------:R-:W5:Y:S02]  /*0720*/  LDG.E R18, desc[UR12][R26.64+0x10] ;  /* 0x0000100c1a127981 */ /* 0x000f64000c1e1900 */
[----:B------:R-:W-:Y:S02]  /*0730*/  LEA.HI.X.SX32 R19, R19, RZ, 0x1, P0 ;  /* 0x000000ff13137211 */ /* 0x000fe400000f0eff */
[----:B------:R-:W-:-:S04]  /*0740*/  LEA R37, P0, R28, UR16, 0x1 ;  /* 0x000000101c257c11 */ /* 0x000fc8000f8008ff */
[----:B------:R-:W-:Y:S02]  /*0750*/  LEA.HI.X R19, R28, UR17, R19, 0x1, P0 ;  /* 0x000000111c137c11 */ /* 0x000fe400080f0c13 */
[----:B------:R-:W-:-:S05]  /*0760*/  IADD3 R36, P0, PT, R37, R24, RZ ;  /* 0x0000001825247210 */ /* 0x000fca0007f1e0ff */
[----:B------:R-:W-:Y:S02]  /*0770*/  IMAD.X R37, R19, 0x1, R4, P0 ;  /* 0x0000000113257824 */ /* 0x000fe400000e0604 */
[----:B------:R-:W5:Y:S04]  /*0780*/  LDG.E R19, desc[UR12][R34.64+0x10] ;  /* 0x0000100c22137981 */ /* 0x000f68000c1e1900 */
[----:B------:R-:W5:Y:S04]  /*0790*/  LDG.E R28, desc[UR12][R36.64+0x10] ;  /* 0x0000100c241c7981 */ /* 0x000f68000c1e1900 */
[----:B--2---:R-:W-:Y:S04]  /*07a0*/  MOVM.16.MT88 R16, R16 ;  /* 0x000000001010723a */ /* 0x004fe80000000000 */
[----:B---3--:R-:W0:Y:S04]  /*07b0*/  MOVM.16.MT88 R17, R17 ;  /* 0x000000001111723a */ /* 0x008e280000000000 */
[----:B----4-:R-:W-:Y:S04]  /*07c0*/  MOVM.16.MT88 R6, R6 ;  /* 0x000000000606723a */ /* 0x010fe80000000000 */
[----:B-----5:R-:W1:Y:S01]  /*07d0*/  MOVM.16.MT88 R7, R7 ;  /* 0x000000000707723a */ /* 0x020e620000000000 */
[----:B0-----:R-:W-:Y:S01]  /*07e0*/  HMMA.16816.F32 R20, R8, R16, R20 ;  /* 0x000000100814723c */ /* 0x001fe20000001814 */
[----:B------:R-:W-:-:S02]  /*07f0*/  IMAD.U32 R17, RZ, RZ, UR11 ;  /* 0x0000000bff117e24 */ /* 0x000fc4000f8e00ff */
[----:B------:R-:W2:Y:S05]  /*0800*/  LDG.E R16, desc[UR12][R26.64] ;  /* 0x0000000c1a107981 */ /* 0x000eaa000c1e1900 */
[----:B-1----:R-:W-:Y:S01]  /*0810*/  HMMA.16816.F32 R12, R8, R6, R12 ;  /* 0x00000006080c723c */ /* 0x002fe2000000180c */
[----:B------:R-:W-:Y:S01]  /*0820*/  IMAD.WIDE.U32 R10, R17, 0x10, R36 ;  /* 0x00000010110a7825 */ /* 0x000fe200078e0024 */
[----:B------:R0:W3:Y:S04]  /*0830*/  LDG.E R6, desc[UR12][R36.64] ;  /* 0x0000000c24067981 */ /* 0x0000e8000c1e1900 */
[----:B------:R-:W4:Y:S04]  /*0840*/  LDG.E R7, desc[UR12][R10.64] ;  /* 0x0000000c0a077981 */ /* 0x000f28000c1e1900 */
[----:B------:R-:W2:Y:S01]  /*0850*/  LDG.E R17, desc[UR12][R34.64] ;  /* 0x0000000c22117981 */ /* 0x000ea2000c1e1900 */
[----:B------:R-:W-:-:S03]  /*0860*/  IMAD.U32 R9, RZ, RZ, UR8 ;  /* 0x00000008ff097e24 */ /* 0x000fc6000f8e00ff */
[----:B------:R-:W5:Y:S01]  /*0870*/  LDG.E R29, desc[UR12][R10.64+0x10] ;  /* 0x0000100c0a1d7981 */ /* 0x000f62000c1e1900 */
[----:B0-----:R-:W-:-:S03]  /*0880*/  IMAD.U32 R37, RZ, RZ, UR11 ;  /* 0x0000000bff257e24 */ /* 0x001fc6000f8e00ff */
[----:B------:R-:W5:Y:S04]  /*0890*/  LDG.E R8, desc[UR12][R26.64+0x20] ;  /* 0x0000200c1a087981 */ /* 0x000f68000c1e1900 */
[----:B------:R0:W5:Y:S04]  /*08a0*/  LDG.E R10, desc[UR12][R26.64+0x30] ;  /* 0x0000300c1a0a7981 */ /* 0x000168000c1e1900 */
[----:B------:R-:W5:Y:S04]  /*08b0*/  LDG.E R11, desc[UR12][R34.64+0x30] ;  /* 0x0000300c220b7981 */ /* 0x000f68000c1e1900 */
[----:B---3--:R-:W-:Y:S04]  /*08c0*/  MOVM.16.MT88 R6, R6 ;  /* 0x000000000606723a */ /* 0x008fe80000000000 */
[----:B----4-:R-:W2:Y:S02]  /*08d0*/  MOVM.16.MT88 R7, R7 ;  /* 0x000000000707723a */ /* 0x010ea40000000000 */
[----:B--2---:R-:W-:Y:S01]  /*08e0*/  HMMA.16816.F32 R20, R16, R6, R20 ;  /* 0x000000061014723c */ /* 0x004fe20000001814 */
[----:B------:R-:W-:-:S04]  /*08f0*/  IADD3 R7, P0, PT, R30, UR8, RZ ;  /* 0x000000081e077c10 */ /* 0x000fc8000ff1e0ff */
[----:B------:R-:W-:Y:S02]  /*0900*/  LEA.HI.X.SX32 R6, R9, RZ, 0x1, P0 ;  /* 0x000000ff09067211 */ /* 0x000fe400000f0eff */
[----:B------:R-:W-:-:S04]  /*0910*/  LEA R9, P0, R7, UR16, 0x1 ;  /* 0x0000001007097c11 */ /* 0x000fc8000f8008ff */
[----:B------:R-:W-:Y:S02]  /*0920*/  LEA.HI.X R7, R7, UR17, R6, 0x1, P0 ;  /* 0x0000001107077c11 */ /* 0x000fe400080f0c06 */
[----:B------:R-:W-:Y:S02]  /*0930*/  IADD3 R6, P0, PT, R9, R24, RZ ;  /* 0x0000001809067210 */ /* 0x000fe40007f1e0ff */
[----:B------:R-:W2:Y:S03]  /*0940*/  LDG.E R9, desc[UR12][R34.64+0x20] ;  /* 0x0000200c22097981 */ /* 0x000ea6000c1e1900 */
[----:B------:R-:W-:Y:S02]  /*0950*/  IMAD.X R7, R7, 0x1, R4, P0 ;  /* 0x0000000107077824 */ /* 0x000fe400000e0604 */
[----:B------:R-:W-:-:S03]  /*0960*/  IMAD.WIDE.U32 R36, R37, 0x10, R6 ;  /* 0x0000001025247825 */ /* 0x000fc600078e0006 */
[----:B------:R-:W0:Y:S04]  /*0970*/  LDG.E R26, desc[UR12][R6.64] ;  /* 0x0000000c061a7981 */ /* 0x000e28000c1e1900 */
[----:B------:R-:W3:Y:S04]  /*0980*/  LDG.E R27, desc[UR12][R36.64] ;  /* 0x0000000c241b7981 */ /* 0x000ee8000c1e1900 */
[----:B------:R-:W4:Y:S04]  /*0990*/  LDG.E R6, desc[UR12][R6.64+0x10] ;  /* 0x0000100c06067981 */ /* 0x000f28000c1e1900 */
[----:B------:R-:W2:Y:S04]  /*09a0*/  LDG.E R7, desc[UR12][R36.64+0x10] ;  /* 0x0000100c24077981 */ /* 0x000ea8000c1e1900 */
[----:B------:R-:W-:Y:S04]  /*09b0*/  MOVM.16.MT88 R28, R28 ;  /* 0x000000001c1c723a */ /* 0x000fe80000000000 */
[----:B-----5:R-:W1:Y:S01]  /*09c0*/  MOVM.16.MT88 R29, R29 ;  /* 0x000000001d1d723a */ /* 0x020e620000000000 */
[----:B------:R-:W-:Y:S01]  /*09d0*/  UIADD3 UR6, UPT, UPT, UR6, 0x4, URZ ;  /* 0x0000000406067890 */ /* 0x000fe2000fffe0ff */
[----:B-1----:R-:W-:Y:S03]  /*09e0*/  HMMA.16816.F32 R12, R16, R28, R12 ;  /* 0x0000001c100c723c */ /* 0x002fe6000000180c */
[----:B------:R-:W-:Y:S01]  /*09f0*/  UISETP.NE.AND UP1, UPT, UR6, URZ, UPT ;  /* 0x000000ff0600728c */ /* 0x000fe2000bf25270 */
[----:B------:R-:W-:Y:S01]  /*0a00*/  IADD3 R3, P0, PT, R3, 0x80, RZ ;  /* 0x0000008003037810 */ /* 0x000fe20007f1e0ff */
[----:B------:R-:W-:Y:S01]  /*0a10*/  VIADD R25, R25, 0x40 ;  /* 0x0000004019197836 */ /* 0x000fe20000000000 */
[----:B------:R-:W-:-:S03]  /*0a20*/  UIADD3 UR4, UPT, UPT, UR4, 0x40, URZ ;  /* 0x0000004004047890 */ /* 0x000fc6000fffe0ff */
[----:B------:R-:W-:Y:S01]  /*0a30*/  IMAD.X R2, RZ, RZ, R2, P0 ;  /* 0x000000ffff027224 */ /* 0x000fe200000e0602 */
[----:B------:R-:W-:Y:S02]  /*0a40*/  ULEA UR8, UR11, UR8, 0x6 ;  /* 0x000000080b087291 */ /* 0x000fe4000f8e30ff */
[----:B------:R-:W-:Y:S02]  /*0a50*/  ULEA UR9, UR11, UR9, 0x6 ;  /* 0x000000090b097291 */ /* 0x000fe4000f8e30ff */
[----:B------:R-:W-:Y:S02]  /*0a60*/  ULEA UR10, UR11, UR10, 0x6 ;  /* 0x0000000a0b0a7291 */ /* 0x000fe4000f8e30ff */
[----:B------:R-:W-:Y:S01]  /*0a70*/  ULEA UR5, UR11, UR5, 0x6 ;  /* 0x000000050b057291 */ /* 0x000fe2000f8e30ff */
[----:B0-----:R-:W-:Y:S04]  /*0a80*/  MOVM.16.MT88 R26, R26 ;  /* 0x000000001a1a723a */ /* 0x001fe80000000000 */
[----:B---3--:R-:W0:Y:S04]  /*0a90*/  MOVM.16.MT88 R27, R27 ;  /* 0x000000001b1b723a */ /* 0x008e280000000000 */
[----:B----4-:R-:W-:Y:S04]  /*0aa0*/  MOVM.16.MT88 R6, R6 ;  /* 0x000000000606723a */ /* 0x010fe80000000000 */
[----:B--2---:R-:W1:Y:S01]  /*0ab0*/  MOVM.16.MT88 R7, R7 ;  /* 0x000000000707723a */ /* 0x004e620000000000 */
[C---:B0-----:R-:W-:Y:S08]  /*0ac0*/  HMMA.16816.F32 R20, R8.reuse, R26, R20 ;  /* 0x0000001a0814723c */ /* 0x041ff00000001814 */
[----:B-1----:R-:W-:Y:S01]  /*0ad0*/  HMMA.16816.F32 R8, R8, R6, R12 ;  /* 0x000000060808723c */ /* 0x002fe2000000180c */
[----:B------:R-:W-:-:S04]  /*0ae0*/  NOP ;  /* 0x0000000000007918 */ /* 0x000fc80000000000 */
[----:B------:R-:W-:-:S15]  /*0af0*/  BRA.U UP1, `(.L_x_2) ;  /* 0xfffffff9013c7547 */ /* 0x000fde000b83ffff */
.L_x_1:
[----:B------:R-:W-:Y:S05]  /*0b00*/  BRA.U !UP0, `(.L_x_0) ;  /* 0x0000000108c87547 */ /* 0x000fea000b800000 */
[----:B------:R-:W0:Y:S01]  /*0b10*/  S2R R0, SR_LANEID ;  /* 0x0000000000007919 */ /* 0x000e220000000000 */
[----:B------:R-:W-:Y:S01]  /*0b20*/  USHF.R.U32.HI UR5, URZ, 0x1, UR14 ;  /* 0x00000001ff057899 */ /* 0x000fe2000801160e */
[----:B------:R-:W-:Y:S01]  /*0b30*/  IMAD.MOV.U32 R3, RZ, RZ, RZ ;  /* 0x000000ffff037224 */ /* 0x000fe200078e00ff */
[----:B------:R-:W-:Y:S01]  /*0b40*/  USHF.R.U32.HI UR8, URZ, 0x1, UR11 ;  /* 0x00000001ff087899 */ /* 0x000fe2000801160b */
[----:B------:R-:W1:Y:S01]  /*0b50*/  LDCU.64 UR16, c[0x0][0x388] ;  /* 0x00007100ff1077ac */ /* 0x000e620008000a00 */
[----:B------:R-:W-:Y:S01]  /*0b60*/  UIMAD UR6, UR4, UR11, URZ ;  /* 0x0000000b040672a4 */ /* 0x000fe2000f8e02ff */
[----:B0-----:R-:W-:Y:S02]  /*0b70*/  LOP3.LUT R2, R0, 0x3, RZ, 0xc0, !PT ;  /* 0x0000000300027812 */ /* 0x001fe400078ec0ff */
[----:B------:R-:W-:Y:S01]  /*0b80*/  SHF.R.U32.HI R5, RZ, 0x2, R0 ;  /* 0x00000002ff057819 */ /* 0x000fe20000011600 */
[----:B------:R-:W-:-:S04]  /*0b90*/  IMAD.U32 R0, RZ, RZ, UR14 ;  /* 0x0000000eff007e24 */ /* 0x000fc8000f8e00ff */
[----:B------:R-:W-:Y:S01]  /*0ba0*/  IMAD.WIDE.U32 R12, R5, UR5, R2 ;  /* 0x00000005050c7c25 */ /* 0x000fe2000f8e0002 */
[----:B------:R-:W-:-:S03]  /*0bb0*/  UIADD3 UR5, UPT, UPT, -UR7, URZ, URZ ;  /* 0x000000ff07057290 */ /* 0x000fc6000fffe1ff */
[----:B------:R-:W-:Y:S01]  /*0bc0*/  IMAD.WIDE.U32 R2, R5, UR8, R2 ;  /* 0x0000000805027c25 */ /* 0x000fe2000f8e0002 */
[----:B------:R-:W-:-:S03]  /*0bd0*/  SHF.L.U64.HI R16, R12, 0x2, R13 ;  /* 0x000000020c107819 */ /* 0x000fc6000001020d */
[----:B------:R-:W-:Y:S01]  /*0be0*/  IMAD R17, R31, R0, UR4 ;  /* 0x000000041f117e24 */ /* 0x000fe2000f8e0200 */
[----:B-1----:R-:W-:-:S07]  /*0bf0*/  SHF.L.U64.HI R0, R2, 0x2, R3 ;  /* 0x0000000202007819 */ /* 0x002fce0000010203 */
.L_x_3:
[----:B------:R-:W-:Y:S01]  /*0c00*/  IMAD.U32 R6, RZ, RZ, UR6 ;  /* 0x00000006ff067e24 */ /* 0x000fe2000f8e00ff */
[----:B------:R-:W-:Y:S01]  /*0c10*/  IADD3 R7, P0, PT, R30, UR6, RZ ;  /* 0x000000061e077c10 */ /* 0x000fe2000ff1e0ff */
[----:B------:R-:W0:Y:S01]  /*0c20*/  LDC.64 R4, c[0x0][0x380] ;  /* 0x0000e000ff047b82 */ /* 0x000e220000000a00 */
[----:B------:R-:W-:Y:S02]  /*0c30*/  IMAD.U32 R29, RZ, RZ, UR11 ;  /* 0x0000000bff1d7e24 */ /* 0x000fe4000f8e00ff */
[----:B------:R-:W-:Y:S02]  /*0c40*/  LEA.HI.X.SX32 R6, R6, RZ, 0x1, P0 ;  /* 0x000000ff06067211 */ /* 0x000fe400000f0eff */
[----:B------:R-:W-:-:S04]  /*0c50*/  LEA R27, P0, R7, UR16, 0x1 ;  /* 0x00000010071b7c11 */ /* 0x000fc8000f8008ff */
[----:B------:R-:W-:Y:S02]  /*0c60*/  LEA.HI.X R7, R7, UR17, R6, 0x1, P0 ;  /* 0x0000001107077c11 */ /* 0x000fe400080f0c06 */
[----:B------:R-:W-:-:S05]  /*0c70*/  LEA R26, P0, R2, R27, 0x2 ;  /* 0x0000001b021a7211 */ /* 0x000fca00078010ff */
[----:B------:R-:W-:Y:S02]  /*0c80*/  IMAD.X R27, R7, 0x1, R0, P0 ;  /* 0x00000001071b7824 */ /* 0x000fe400000e0600 */
[----:B------:R-:W-:-:S03]  /*0c90*/  IMAD.WIDE.U32 R28, R29, 0x10, R26 ;  /* 0x000000101d1c7825 */ /* 0x000fc600078e001a */
[----:B------:R-:W2:Y:S04]  /*0ca0*/  LDG.E R24, desc[UR12][R26.64] ;  /* 0x0000000c1a187981 */ /* 0x000ea8000c1e1900 */
[----:B------:R-:W3:Y:S04]  /*0cb0*/  LDG.E R32, desc[UR12][R26.64+0x10] ;  /* 0x0000100c1a207981 */ /* 0x000ee8000c1e1900 */
[----:B------:R-:W4:Y:S04]  /*0cc0*/  LDG.E R25, desc[UR12][R28.64] ;  /* 0x0000000c1c197981 */ /* 0x000f28000c1e1900 */
[----:B------:R-:W5:Y:S01]  /*0cd0*/  LDG.E R33, desc[UR12][R28.64+0x10] ;  /* 0x0000100c1c217981 */ /* 0x000f62000c1e1900 */
[----:B0-----:R-:W-:-:S04]  /*0ce0*/  IMAD.WIDE.U32 R4, R17, 0x2, R4 ;  /* 0x0000000211047825 */ /* 0x001fc800078e0004 */
[----:B------:R-:W-:Y:S01]  /*0cf0*/  IMAD.U32 R15, RZ, RZ, UR14 ;  /* 0x0000000eff0f7e24 */ /* 0x000fe2000f8e00ff */
[----:B------:R-:W-:-:S05]  /*0d00*/  LEA R18, P0, R12, R4, 0x2 ;  /* 0x000000040c127211 */ /* 0x000fca00078010ff */
[----:B------:R-:W-:Y:S02]  /*0d10*/  IMAD.X R19, R5, 0x1, R16, P0 ;  /* 0x0000000105137824 */ /* 0x000fe400000e0610 */
[----:B------:R-:W-:-:S03]  /*0d20*/  IMAD.WIDE.U32 R14, R15, 0x10, R18 ;  /* 0x000000100f0e7825 */ /* 0x000fc600078e0012 */
[----:B------:R-:W5:Y:S04]  /*0d30*/  LDG.E R4, desc[UR12][R18.64] ;  /* 0x0000000c12047981 */ /* 0x000f68000c1e1900 */
[----:B------:R-:W5:Y:S04]  /*0d40*/  LDG.E R6, desc[UR12][R18.64+0x10] ;  /* 0x0000100c12067981 */ /* 0x000f68000c1e1900 */
[----:B------:R-:W5:Y:S04]  /*0d50*/  LDG.E R5, desc[UR12][R14.64] ;  /* 0x0000000c0e057981 */ /* 0x000f68000c1e1900 */
[----:B------:R-:W5:Y:S01]  /*0d60*/  LDG.E R7, desc[UR12][R14.64+0x10] ;  /* 0x0000100c0e077981 */ /* 0x000f62000c1e1900 */
[----:B------:R-:W-:Y:S01]  /*0d70*/  UIADD3 UR5, UPT, UPT, UR5, 0x1, URZ ;  /* 0x0000000105057890 */ /* 0x000fe2000fffe0ff */
[----:B------:R-:W-:Y:S01]  /*0d80*/  VIADD R17, R17, 0x10 ;  /* 0x0000001011117836 */ /* 0x000fe20000000000 */
[----:B------:R-:W-:-:S02]  /*0d90*/  ULEA UR6, UR11, UR6, 0x4 ;  /* 0x000000060b067291 */ /* 0x000fc4000f8e20ff */
[----:B------:R-:W-:Y:S01]  /*0da0*/  UISETP.NE.AND UP0, UPT, UR5, URZ, UPT ;  /* 0x000000ff0500728c */ /* 0x000fe2000bf05270 */
[----:B--2---:R-:W-:Y:S04]  /*0db0*/  MOVM.16.MT88 R24, R24 ;  /* 0x000000001818723a */ /* 0x004fe80000000000 */
[----:B---3--:R-:W-:Y:S04]  /*0dc0*/  MOVM.16.MT88 R32, R32 ;  /* 0x000000002020723a */ /* 0x008fe80000000000 */
[----:B----4-:R-:W0:Y:S04]  /*0dd0*/  MOVM.16.MT88 R25, R25 ;  /* 0x000000001919723a */ /* 0x010e280000000000 */
[----:B-----5:R-:W1:Y:S01]  /*0de0*/  MOVM.16.MT88 R33, R33 ;  /* 0x000000002121723a */ /* 0x020e620000000000 */
[C---:B0-----:R-:W-:Y:S08]  /*0df0*/  HMMA.16816.F32 R20, R4.reuse, R24, R20 ;  /* 0x000000180414723c */ /* 0x041ff00000001814 */
[----:B-1----:R-:W-:Y:S01]  /*0e00*/  HMMA.16816.F32 R8, R4, R32, R8 ;  /* 0x000000200408723c */ /* 0x002fe20000001808 */
[----:B------:R-:W-:-:S04]  /*0e10*/  NOP ;  /* 0x0000000000007918 */ /* 0x000fc80000000000 */
[----:B------:R-:W-:-:S15]  /*0e20*/  BRA.U UP0, `(.L_x_3) ;  /* 0xfffffffd00747547 */ /* 0x000fde000b83ffff */
.L_x_0:
[----:B------:R-:W0:Y:S01]  /*0e30*/  S2R R0, SR_LANEID ;  /* 0x0000000000007919 */ /* 0x000e220000000000 */
[----:B------:R-:W1:Y:S01]  /*0e40*/  LDCU.64 UR4, c[0x0][0x390] ;  /* 0x00007200ff0477ac */ /* 0x000e620008000a00 */
[----:B------:R-:W-:Y:S02]  /*0e50*/  IMAD R31, R31, UR11, RZ ;  /* 0x0000000b1f1f7c24 */ /* 0x000fe4000f8e02ff */
[----:B------:R-:W-:Y:S01]  /*0e60*/  IMAD.MOV.U32 R3, RZ, RZ, RZ ;  /* 0x000000ffff037224 */ /* 0x000fe200078e00ff */
[----:B------:R-:W-:Y:S02]  /*0e70*/  USHF.R.U32.HI UR6, URZ, 0x1, UR11 ;  /* 0x00000001ff067899 */ /* 0x000fe4000801160b */
[----:B------:R-:W-:-:S05]  /*0e80*/  IADD3 R30, P0, PT, R31, R30, RZ ;  /* 0x0000001e1f1e7210 */ /* 0x000fca0007f1e0ff */
[----:B------:R-:W-:Y:S01]  /*0e90*/  IMAD.X R13, RZ, RZ, RZ, P0 ;  /* 0x000000ffff0d7224 */ /* 0x000fe200000e06ff */
[----:B-1----:R-:W-:Y:S02]  /*0ea0*/  LEA R7, P0, R30, UR4, 0x2 ;  /* 0x000000041e077c11 */ /* 0x002fe4000f8010ff */
[----:B0-----:R-:W-:Y:S02]  /*0eb0*/  LOP3.LUT R2, R0, 0x3, RZ, 0xc0, !PT ;  /* 0x0000000300027812 */ /* 0x001fe400078ec0ff */
[----:B------:R-:W-:-:S05]  /*0ec0*/  SHF.R.U32.HI R5, RZ, 0x2, R0 ;  /* 0x00000002ff057819 */ /* 0x000fca0000011600 */
[----:B------:R-:W-:Y:S01]  /*0ed0*/  IMAD.WIDE.U32 R4, R5, UR6, R2 ;  /* 0x0000000605047c25 */ /* 0x000fe2000f8e0002 */
[----:B------:R-:W-:Y:S02]  /*0ee0*/  LEA.HI.X R3, R30, UR5, R13, 0x2, P0 ;  /* 0x000000051e037c11 */ /* 0x000fe400080f140d */
[----:B------:R-:W-:-:S04]  /*0ef0*/  LEA R2, P0, R4, R7, 0x3 ;  /* 0x0000000704027211 */ /* 0x000fc800078018ff */
[----:B------:R-:W-:Y:S01]  /*0f00*/  LEA.HI.X R3, R4, R3, R5, 0x3, P0 ;  /* 0x0000000304037211 */ /* 0x000fe200000f1c05 */
[----:B------:R-:W-:-:S04]  /*0f10*/  IMAD.U32 R5, RZ, RZ, UR6 ;  /* 0x00000006ff057e24 */ /* 0x000fc8000f8e00ff */
[----:B------:R-:W-:Y:S01]  /*0f20*/  IMAD.WIDE.U32 R4, R5, 0x40, R2 ;  /* 0x0000004005047825 */ /* 0x000fe200078e0002 */
[----:B------:R-:W-:Y:S04]  /*0f30*/  STG.E.64 desc[UR12][R2.64], R20 ;  /* 0x0000001402007986 */ /* 0x000fe8000c101b0c */
[----:B------:R-:W-:Y:S04]  /*0f40*/  STG.E.64 desc[UR12][R4.64], R22 ;  /* 0x0000001604007986 */ /* 0x000fe8000c101b0c */
[----:B------:R-:W-:Y:S04]  /*0f50*/  STG.E.64 desc[UR12][R2.64+0x20], R8 ;  /* 0x0000200802007986 */ /* 0x000fe8000c101b0c */
[----:B------:R-:W-:Y:S01]  /*0f60*/  STG.E.64 desc[UR12][R4.64+0x20], R10 ;  /* 0x0000200a04007986 */ /* 0x000fe2000c101b0c */
[----:B------:R-:W-:Y:S05]  /*0f70*/  EXIT ;  /* 0x000000000000794d */ /* 0x000fea0003800000 */
.L_x_4:
[----:B------:R-:W-:-:S00]  /*0f80*/  BRA `(.L_x_4) ;  /* 0xfffffffc00fc7947 */ /* 0x000fc0000383ffff */
[----:B------:R-:W-:-:S00]  /*0f90*/  NOP ;  /* 0x0000000000007918 */ /* 0x000fc00000000000 */
        /* <DEDUP_REMOVED lines=14> */
.L_x_5:


//--------------------- .nv.shared.reserved.0     --------------------------
	.section	.nv.shared.reserved.0,"aw",@nobits
	.weak		__nv_reservedSMEM_offset_0_alias
	.size		__nv_reservedSMEM_offset_0_alias, 0, 64
	.other		__nv_reservedSMEM_offset_0_alias,@"STO_CUDA_RESERVED_SHARED STV_DEFAULT"
__nv_reservedSMEM_offset_0_alias:
	.zero		0
	.zero		64


//--------------------- .nv.constant0._Z16gemm_wmma_kernelPK6__halfS1_Pfiii --------------------------
	.section	.nv.constant0._Z16gemm_wmma_kernelPK6__halfS1_Pfiii,"a",@progbits
	.sectionflags	@""
	.align	4
.nv.constant0._Z16gemm_wmma_kernelPK6__halfS1_Pfiii:
	.zero		932


//--------------------- SYMBOLS --------------------------

	.type		.nv.reservedSmem.offset0,@object
	.size		.nv.reservedSmem.offset0,0x4
